//
// Generated by NVIDIA NVVM Compiler
//
// Compiler Build ID: CL-36424714
// Cuda compilation tools, release 13.0, V13.0.88
// Based on NVVM 20.0.0
//

.version 9.0
.target sm_100
.address_size 64


.entry _ZN32_GLOBAL__N__940495af_4_k_cu_main6normalEPKfjPf(
	.param .u64 .ptr .align 1 _ZN32_GLOBAL__N__940495af_4_k_cu_main6normalEPKfjPf_param_0,
	.param .u32 _ZN32_GLOBAL__N__940495af_4_k_cu_main6normalEPKfjPf_param_1,
	.param .u64 .ptr .align 1 _ZN32_GLOBAL__N__940495af_4_k_cu_main6normalEPKfjPf_param_2
)
{
	.reg .pred 	%p<2>;
	.reg .b32 	%r<6>;
	.reg .b32 	%f<2>;
	.reg .b64 	%rd<8>;

	ld.param.u64 	%rd1, [_ZN32_GLOBAL__N__940495af_4_k_cu_main6normalEPKfjPf_param_0];
	ld.param.u32 	%r2, [_ZN32_GLOBAL__N__940495af_4_k_cu_main6normalEPKfjPf_param_1];
	ld.param.u64 	%rd2, [_ZN32_GLOBAL__N__940495af_4_k_cu_main6normalEPKfjPf_param_2];
	mov.u32 	%r3, %tid.x;
	mov.u32 	%r4, %ctaid.x;
	mov.u32 	%r5, %ntid.x;
	mad.lo.s32 	%r1, %r4, %r5, %r3;
	setp.ge.u32 	%p1, %r1, %r2;
	@%p1 bra 	$L__BB0_2;
	cvta.to.global.u64 	%rd3, %rd1;
	cvta.to.global.u64 	%rd4, %rd2;
	mul.wide.u32 	%rd5, %r1, 4;
	add.s64 	%rd6, %rd3, %rd5;
	add.s64 	%rd7, %rd4, %rd5;
	ld.global.f32 	%f1, [%rd6];
	st.global.f32 	[%rd7], %f1;
$L__BB0_2:
	ret;

}
.entry _ZN32_GLOBAL__N__940495af_4_k_cu_main6bypassEPKfjPf(
	.param .u64 .ptr .align 1 _ZN32_GLOBAL__N__940495af_4_k_cu_main6bypassEPKfjPf_param_0,
	.param .u32 _ZN32_GLOBAL__N__940495af_4_k_cu_main6bypassEPKfjPf_param_1,
	.param .u64 .ptr .align 1 _ZN32_GLOBAL__N__940495af_4_k_cu_main6bypassEPKfjPf_param_2
)
{
	.reg .pred 	%p<3>;
	.reg .b32 	%r<11>;
	.reg .b32 	%f<2>;
	.reg .b64 	%rd<8>;

	ld.param.u64 	%rd3, [_ZN32_GLOBAL__N__940495af_4_k_cu_main6bypassEPKfjPf_param_0];
	ld.param.u32 	%r6, [_ZN32_GLOBAL__N__940495af_4_k_cu_main6bypassEPKfjPf_param_1];
	ld.param.u64 	%rd4, [_ZN32_GLOBAL__N__940495af_4_k_cu_main6bypassEPKfjPf_param_2];
	mov.u32 	%r7, %tid.x;
	mov.u32 	%r8, %ctaid.x;
	mov.u32 	%r1, %ntid.x;
	mad.lo.s32 	%r10, %r8, %r1, %r7;
	setp.ge.u32 	%p1, %r10, %r6;
	@%p1 bra 	$L__BB1_3;
	cvta.to.global.u64 	%rd5, %rd4;
	mul.wide.u32 	%rd6, %r10, 4;
	add.s64 	%rd1, %rd3, %rd6;
	add.s64 	%rd2, %rd5, %rd6;
	mov.u32 	%r9, %nctaid.x;
	mul.lo.s32 	%r3, %r9, %r1;
$L__BB1_2:
	// begin inline asm
	ld.global.nc.f32 %f1, [%rd1];
	// end inline asm
	st.global.f32 	[%rd2], %f1;
	add.s32 	%r10, %r10, %r3;
	setp.lt.u32 	%p2, %r10, %r6;
	@%p2 bra 	$L__BB1_2;
$L__BB1_3:
	ret;

}


// ===== COMPILED SASS (sm_100) =====

	.target	sm_100

	.elftype	@"ET_EXEC"


//--------------------- .note.nv.tkinfo           --------------------------
	.section	.note.nv.tkinfo,"",@"SHT_NOTE"
	.sectionflags	@"SHF_NOTE_NV_TKINFO"
	.tkinfo
        /*0018*/ 	.word	0x00000002
        /*0030*/ 	.string	""
        /*0030*/ 	.string	"ptxas"
        /*0030*/ 	.string	"Cuda compilation tools, release 13.0, V13.0.88"
        /*0030*/ 	.string	"Build cuda_13.0.r13.0/compiler.36424714_0"
        /*0030*/ 	.string	"-arch sm_100 -m 64 "



//--------------------- .note.nv.cuinfo           --------------------------
	.section	.note.nv.cuinfo,"",@"SHT_NOTE"
	.sectionflags	@"SHF_NOTE_NV_CUINFO"
        /*0018*/ 	.short	0x0002
        /*001a*/ 	.short	0x0064
        /*001c*/ 	.short	0x0082
	.zero		2


//--------------------- .nv.info                  --------------------------
	.section	.nv.info,"",@"SHT_CUDA_INFO"
	.align	4


	//----- nvinfo : EIATTR_REGCOUNT
	.align		4
        /*0000*/ 	.byte	0x04, 0x2f
        /*0002*/ 	.short	(.L_1 - .L_0)
	.align		4
.L_0:
        /*0004*/ 	.word	index@(_ZN32_GLOBAL__N__940495af_4_k_cu_main6normalEPKfjPf)
        /*0008*/ 	.word	0x0000000a


	//----- nvinfo : EIATTR_FRAME_SIZE
	.align		4
.L_1:
        /*000c*/ 	.byte	0x04, 0x11
        /*000e*/ 	.short	(.L_3 - .L_2)
	.align		4
.L_2:
        /*0010*/ 	.word	index@(_ZN32_GLOBAL__N__940495af_4_k_cu_main6normalEPKfjPf)
        /*0014*/ 	.word	0x00000000


	//----- nvinfo : EIATTR_REGCOUNT
	.align		4
.L_3:
        /*0018*/ 	.byte	0x04, 0x2f
        /*001a*/ 	.short	(.L_5 - .L_4)
	.align		4
.L_4:
        /*001c*/ 	.word	index@(_ZN32_GLOBAL__N__940495af_4_k_cu_main6bypassEPKfjPf)
        /*0020*/ 	.word	0x0000000a


	//----- nvinfo : EIATTR_FRAME_SIZE
	.align		4
.L_5:
        /*0024*/ 	.byte	0x04, 0x11
        /*0026*/ 	.short	(.L_7 - .L_6)
	.align		4
.L_6:
        /*0028*/ 	.word	index@(_ZN32_GLOBAL__N__940495af_4_k_cu_main6bypassEPKfjPf)
        /*002c*/ 	.word	0x00000000


	//----- nvinfo : EIATTR_MIN_STACK_SIZE
	.align		4
.L_7:
        /*0030*/ 	.byte	0x04, 0x12
        /*0032*/ 	.short	(.L_9 - .L_8)
	.align		4
.L_8:
        /*0034*/ 	.word	index@(_ZN32_GLOBAL__N__940495af_4_k_cu_main6bypassEPKfjPf)
        /*0038*/ 	.word	0x00000000


	//----- nvinfo : EIATTR_MIN_STACK_SIZE
	.align		4
.L_9:
        /*003c*/ 	.byte	0x04, 0x12
        /*003e*/ 	.short	(.L_11 - .L_10)
	.align		4
.L_10:
        /*0040*/ 	.word	index@(_ZN32_GLOBAL__N__940495af_4_k_cu_main6normalEPKfjPf)
        /*0044*/ 	.word	0x00000000
.L_11:


//--------------------- .nv.compat                --------------------------
	.section	.nv.compat,"",@"SHT_CUDA_COMPAT_INFO"
	.align	4
        /*0000*/ 	.byte	0x02, 0x09, 0x00, 0x00, 0x02, 0x02, 0x01, 0x00, 0x02, 0x05, 0x05, 0x00, 0x03, 0x07, 0x01, 0x01
        /*0010*/ 	.byte	0x02, 0x03, 0x00, 0x00, 0x02, 0x06, 0x01, 0x00, 0x04, 0x0b, 0x08, 0x00, 0x09, 0x00, 0x00, 0x00
        /*0020*/ 	.byte	0x00, 0x00, 0x00, 0x00


//--------------------- .nv.info._ZN32_GLOBAL__N__940495af_4_k_cu_main6bypassEPKfjPf --------------------------
	.section	.nv.info._ZN32_GLOBAL__N__940495af_4_k_cu_main6bypassEPKfjPf,"",@"SHT_CUDA_INFO"
	.sectionflags	@""
	.align	4


	//----- nvinfo : EIATTR_CUDA_API_VERSION
	.align		4
        /*0000*/ 	.byte	0x04, 0x37
        /*0002*/ 	.short	(.L_13 - .L_12)
.L_12:
        /*0004*/ 	.word	0x00000082


	//----- nvinfo : EIATTR_KPARAM_INFO
	.align		4
.L_13:
        /*0008*/ 	.byte	0x04, 0x17
        /*000a*/ 	.short	(.L_15 - .L_14)
.L_14:
        /*000c*/ 	.word	0x00000000
        /*0010*/ 	.short	0x0002
        /*0012*/ 	.short	0x0010
        /*0014*/ 	.byte	0x00, 0xf5, 0x21, 0x00


	//----- nvinfo : EIATTR_KPARAM_INFO
	.align		4
.L_15:
        /*0018*/ 	.byte	0x04, 0x17
        /*001a*/ 	.short	(.L_17 - .L_16)
.L_16:
        /*001c*/ 	.word	0x00000000
        /*0020*/ 	.short	0x0001
        /*0022*/ 	.short	0x0008
        /*0024*/ 	.byte	0x00, 0xf0, 0x11, 0x00


	//----- nvinfo : EIATTR_KPARAM_INFO
	.align		4
.L_17:
        /*0028*/ 	.byte	0x04, 0x17
        /*002a*/ 	.short	(.L_19 - .L_18)
.L_18:
        /*002c*/ 	.word	0x00000000
        /*0030*/ 	.short	0x0000
        /*0032*/ 	.short	0x0000
        /*0034*/ 	.byte	0x00, 0xf5, 0x21, 0x00


	//----- nvinfo : EIATTR_SPARSE_MMA_MASK
	.align		4
.L_19:
        /*0038*/ 	.byte	0x03, 0x50
        /*003a*/ 	.short	0x0000


	//----- nvinfo : EIATTR_MAXREG_COUNT
	.align		4
        /*003c*/ 	.byte	0x03, 0x1b
        /*003e*/ 	.short	0x00ff


	//----- nvinfo : EIATTR_MERCURY_ISA_VERSION
	.align		4
        /*0040*/ 	.byte	0x03, 0x5f
        /*0042*/ 	.short	0x0101


	//----- nvinfo : EIATTR_VRC_CTA_INIT_COUNT
	.align		4
        /*0044*/ 	.byte	0x02, 0x4a
	.zero		1
	.zero		1


	//----- nvinfo : EIATTR_EXIT_INSTR_OFFSETS
	.align		4
        /*0048*/ 	.byte	0x04, 0x1c
        /*004a*/ 	.short	(.L_21 - .L_20)


	//   ....[0]....
.L_20:
        /*004c*/ 	.word	0x00000070


	//   ....[1]....
        /*0050*/ 	.word	0x00000140


	//----- nvinfo : EIATTR_CRS_STACK_SIZE
	.align		4
.L_21:
        /*0054*/ 	.byte	0x04, 0x1e
        /*0056*/ 	.short	(.L_23 - .L_22)
.L_22:
        /*0058*/ 	.word	0x00000000


	//----- nvinfo : EIATTR_CBANK_PARAM_SIZE
	.align		4
.L_23:
        /*005c*/ 	.byte	0x03, 0x19
        /*005e*/ 	.short	0x0018


	//----- nvinfo : EIATTR_PARAM_CBANK
	.align		4
        /*0060*/ 	.byte	0x04, 0x0a
        /*0062*/ 	.short	(.L_25 - .L_24)
	.align		4
.L_24:
        /*0064*/ 	.word	index@(.nv.constant0._ZN32_GLOBAL__N__940495af_4_k_cu_main6bypassEPKfjPf)
        /*0068*/ 	.short	0x0380
        /*006a*/ 	.short	0x0018


	//----- nvinfo : EIATTR_SW_WAR
	.align		4
.L_25:
        /*006c*/ 	.byte	0x04, 0x36
        /*006e*/ 	.short	(.L_27 - .L_26)
.L_26:
        /*0070*/ 	.word	0x00000008
.L_27:


//--------------------- .nv.info._ZN32_GLOBAL__N__940495af_4_k_cu_main6normalEPKfjPf --------------------------
	.section	.nv.info._ZN32_GLOBAL__N__940495af_4_k_cu_main6normalEPKfjPf,"",@"SHT_CUDA_INFO"
	.sectionflags	@""
	.align	4


	//----- nvinfo : EIATTR_CUDA_API_VERSION
	.align		4
        /*0000*/ 	.byte	0x04, 0x37
        /*0002*/ 	.short	(.L_29 - .L_28)
.L_28:
        /*0004*/ 	.word	0x00000082


	//----- nvinfo : EIATTR_KPARAM_INFO
	.align		4
.L_29:
        /*0008*/ 	.byte	0x04, 0x17
        /*000a*/ 	.short	(.L_31 - .L_30)
.L_30:
        /*000c*/ 	.word	0x00000000
        /*0010*/ 	.short	0x0002
        /*0012*/ 	.short	0x0010
        /*0014*/ 	.byte	0x00, 0xf5, 0x21, 0x00


	//----- nvinfo : EIATTR_KPARAM_INFO
	.align		4
.L_31:
        /*0018*/ 	.byte	0x04, 0x17
        /*001a*/ 	.short	(.L_33 - .L_32)
.L_32:
        /*001c*/ 	.word	0x00000000
        /*0020*/ 	.short	0x0001
        /*0022*/ 	.short	0x0008
        /*0024*/ 	.byte	0x00, 0xf0, 0x11, 0x00


	//----- nvinfo : EIATTR_KPARAM_INFO
	.align		4
.L_33:
        /*0028*/ 	.byte	0x04, 0x17
        /*002a*/ 	.short	(.L_35 - .L_34)
.L_34:
        /*002c*/ 	.word	0x00000000
        /*0030*/ 	.short	0x0000
        /*0032*/ 	.short	0x0000
        /*0034*/ 	.byte	0x00, 0xf5, 0x21, 0x00


	//----- nvinfo : EIATTR_SPARSE_MMA_MASK
	.align		4
.L_35:
        /*0038*/ 	.byte	0x03, 0x50
        /*003a*/ 	.short	0x0000


	//----- nvinfo : EIATTR_MAXREG_COUNT
	.align		4
        /*003c*/ 	.byte	0x03, 0x1b
        /*003e*/ 	.short	0x00ff


	//----- nvinfo : EIATTR_MERCURY_ISA_VERSION
	.align		4
        /*0040*/ 	.byte	0x03, 0x5f
        /*0042*/ 	.short	0x0101


	//----- nvinfo : EIATTR_VRC_CTA_INIT_COUNT
	.align		4
        /*0044*/ 	.byte	0x02, 0x4a
	.zero		1
	.zero		1


	//----- nvinfo : EIATTR_EXIT_INSTR_OFFSETS
	.align		4
        /*0048*/ 	.byte	0x04, 0x1c
        /*004a*/ 	.short	(.L_37 - .L_36)


	//   ....[0]....
.L_36:
        /*004c*/ 	.word	0x00000070


	//   ....[1]....
        /*0050*/ 	.word	0x000000f0


	//----- nvinfo : EIATTR_CBANK_PARAM_SIZE
	.align		4
.L_37:
        /*0054*/ 	.byte	0x03, 0x19
        /*0056*/ 	.short	0x0018


	//----- nvinfo : EIATTR_PARAM_CBANK
	.align		4
        /*0058*/ 	.byte	0x04, 0x0a
        /*005a*/ 	.short	(.L_39 - .L_38)
	.align		4
.L_38:
        /*005c*/ 	.word	index@(.nv.constant0._ZN32_GLOBAL__N__940495af_4_k_cu_main6normalEPKfjPf)
        /*0060*/ 	.short	0x0380
        /*0062*/ 	.short	0x0018


	//----- nvinfo : EIATTR_SW_WAR
	.align		4
.L_39:
        /*0064*/ 	.byte	0x04, 0x36
        /*0066*/ 	.short	(.L_41 - .L_40)
.L_40:
        /*0068*/ 	.word	0x00000008
.L_41:


//--------------------- .nv.callgraph             --------------------------
	.section	.nv.callgraph,"",@"SHT_CUDA_CALLGRAPH"
	.align	4
	.sectionentsize	8
	.align		4
        /*0000*/ 	.word	0x00000000
	.align		4
        /*0004*/ 	.word	0xffffffff
	.align		4
        /*0008*/ 	.word	0x00000000
	.align		4
        /*000c*/ 	.word	0xfffffffe
	.align		4
        /*0010*/ 	.word	0x00000000
	.align		4
        /*0014*/ 	.word	0xfffffffd
	.align		4
        /*0018*/ 	.word	0x00000000
	.align		4
        /*001c*/ 	.word	0xfffffffc


//--------------------- .text._ZN32_GLOBAL__N__940495af_4_k_cu_main6bypassEPKfjPf --------------------------
	.section	.text._ZN32_GLOBAL__N__940495af_4_k_cu_main6bypassEPKfjPf,"ax",@progbits
	.align	128
.text._ZN32_GLOBAL__N__940495af_4_k_cu_main6bypassEPKfjPf:
        .type           _ZN32_GLOBAL__N__940495af_4_k_cu_main6bypassEPKfjPf,@function
        .size           _ZN32_GLOBAL__N__940495af_4_k_cu_main6bypassEPKfjPf,(.L_x_3 - _ZN32_GLOBAL__N__940495af_4_k_cu_main6bypassEPKfjPf)
        .other          _ZN32_GLOBAL__N__940495af_4_k_cu_main6bypassEPKfjPf,@"STO_CUDA_ENTRY STV_DEFAULT"
_ZN32_GLOBAL__N__940495af_4_k_cu_main6bypassEPKfjPf:
[----:B------:R-:W-:Y:S01]  /*0000*/  LDC R1, c[0x0][0x37c] ;  /* 0x0000df00ff017b82 */ /* 0x000fe20000000800 */
[----:B------:R-:W0:Y:S07]  /*0010*/  S2R R0, SR_TID.X ;  /* 0x0000000000007919 */ /* 0x000e2e0000002100 */
[----:B------:R-:W0:Y:S01]  /*0020*/  S2UR UR4, SR_CTAID.X ;  /* 0x00000000000479c3 */ /* 0x000e220000002500 */
[----:B------:R-:W1:Y:S07]  /*0030*/  LDCU UR5, c[0x0][0x388] ;  /* 0x00007100ff0577ac */ /* 0x000e6e0008000800 */
[----:B------:R-:W0:Y:S02]  /*0040*/  LDC R7, c[0x0][0x360] ;  /* 0x0000d800ff077b82 */ /* 0x000e240000000800 */
[----:B0-----:R-:W-:-:S05]  /*0050*/  IMAD R0, R7, UR4, R0 ;  /* 0x0000000407007c24 */ /* 0x001fca000f8e0200 */
[----:B-1----:R-:W-:-:S13]  /*0060*/  ISETP.GE.U32.AND P0, PT, R0, UR5, PT ;  /* 0x0000000500007c0c */ /* 0x002fda000bf06070 */
[----:B------:R-:W-:Y:S05]  /*0070*/  @P0 EXIT ;  /* 0x000000000000094d */ /* 0x000fea0003800000 */
[----:B------:R-:W0:Y:S01]  /*0080*/  LDC.64 R2, c[0x0][0x380] ;  /* 0x0000e000ff027b82 */ /* 0x000e220000000a00 */
[----:B------:R-:W1:Y:S07]  /*0090*/  LDCU.64 UR6, c[0x0][0x358] ;  /* 0x00006b00ff0677ac */ /* 0x000e6e0008000a00 */
[----:B------:R-:W2:Y:S01]  /*00a0*/  LDC.64 R4, c[0x0][0x390] ;  /* 0x0000e400ff047b82 */ /* 0x000ea20000000a00 */
[----:B0-----:R-:W-:-:S06]  /*00b0*/  IMAD.WIDE.U32 R2, R0, 0x4, R2 ;  /* 0x0000000400027825 */ /* 0x001fcc00078e0002 */
[----:B-1----:R0:W5:Y:S01]  /*00c0*/  LDG.E.CONSTANT R3, desc[UR6][R2.64] ;  /* 0x0000000602037981 */ /* 0x002162000c1e9900 */
[----:B------:R-:W1:Y:S01]  /*00d0*/  LDCU UR4, c[0x0][0x370] ;  /* 0x00006e00ff0477ac */ /* 0x000e620008000800 */
[----:B--2---:R-:W-:-:S04]  /*00e0*/  IMAD.WIDE.U32 R4, R0, 0x4, R4 ;  /* 0x0000000400047825 */ /* 0x004fc800078e0004 */
[----:B01----:R-:W-:-:S07]  /*00f0*/  IMAD R7, R7, UR4, RZ ;  /* 0x0000000407077c24 */ /* 0x003fce000f8e02ff */
.L_x_0:
[----:B-----5:R0:W-:Y:S01]  /*0100*/  STG.E desc[UR6][R4.64], R3 ;  /* 0x0000000304007986 */ /* 0x0201e2000c101906 */
[----:B------:R-:W-:-:S04]  /*0110*/  IADD3 R0, PT, PT, R7, R0, RZ ;  /* 0x0000000007007210 */ /* 0x000fc80007ffe0ff */
[----:B------:R-:W-:-:S13]  /*0120*/  ISETP.GE.U32.AND P0, PT, R0, UR5, PT ;  /* 0x0000000500007c0c */ /* 0x000fda000bf06070 */
[----:B0-----:R-:W-:Y:S05]  /*0130*/  @!P0 BRA `(.L_x_0) ;  /* 0xfffffffc00f08947 */ /* 0x001fea000383ffff */
[----:B------:R-:W-:Y:S05]  /*0140*/  EXIT ;  /* 0x000000000000794d */ /* 0x000fea0003800000 */
.L_x_1:
[----:B------:R-:W-:-:S00]  /*0150*/  BRA `(.L_x_1) ;  /* 0xfffffffc00fc7947 */ /* 0x000fc0000383ffff */
[----:B------:R-:W-:-:S00]  /*0160*/  NOP ;  /* 0x0000000000007918 */ /* 0x000fc00000000000 */
        /* <DEDUP_REMOVED lines=9> */
.L_x_3:


//--------------------- .text._ZN32_GLOBAL__N__940495af_4_k_cu_main6normalEPKfjPf --------------------------
	.section	.text._ZN32_GLOBAL__N__940495af_4_k_cu_main6normalEPKfjPf,"ax",@progbits
	.align	128
.text._ZN32_GLOBAL__N__940495af_4_k_cu_main6normalEPKfjPf:
        .type           _ZN32_GLOBAL__N__940495af_4_k_cu_main6normalEPKfjPf,@function
        .size           _ZN32_GLOBAL__N__940495af_4_k_cu_main6normalEPKfjPf,(.L_x_4 - _ZN32_GLOBAL__N__940495af_4_k_cu_main6normalEPKfjPf)
        .other          _ZN32_GLOBAL__N__940495af_4_k_cu_main6normalEPKfjPf,@"STO_CUDA_ENTRY STV_DEFAULT"
_ZN32_GLOBAL__N__940495af_4_k_cu_main6normalEPKfjPf:
        /* <DEDUP_REMOVED lines=12> */
[----:B-1----:R-:W3:Y:S01]  /*00c0*/  LDG.E R3, desc[UR4][R2.64] ;  /* 0x0000000402037981 */ /* 0x002ee2000c1e1900 */
[----:B--2---:R-:W-:-:S05]  /*00d0*/  IMAD.WIDE.U32 R4, R7, 0x4, R4 ;  /* 0x0000000407047825 */ /* 0x004fca00078e0004 */
[----:B---3--:R-:W-:Y:S01]  /*00e0*/  STG.E desc[UR4][R4.64], R3 ;  /* 0x0000000304007986 */ /* 0x008fe2000c101904 */
[----:B------:R-:W-:Y:S05]  /*00f0*/  EXIT ;  /* 0x000000000000794d */ /* 0x000fea0003800000 */
.L_x_2:
        /* <DEDUP_REMOVED lines=16> */
.L_x_4:


//--------------------- .nv.shared.reserved.0     --------------------------
	.section	.nv.shared.reserved.0,"aw",@nobits
	.weak		__nv_reservedSMEM_offset_0_alias
	.size		__nv_reservedSMEM_offset_0_alias, 0, 64
	.other		__nv_reservedSMEM_offset_0_alias,@"STO_CUDA_RESERVED_SHARED STV_DEFAULT"
__nv_reservedSMEM_offset_0_alias:
	.zero		0
	.zero		64


//--------------------- .nv.constant0._ZN32_GLOBAL__N__940495af_4_k_cu_main6bypassEPKfjPf --------------------------
	.section	.nv.constant0._ZN32_GLOBAL__N__940495af_4_k_cu_main6bypassEPKfjPf,"a",@progbits
	.sectionflags	@""
	.align	4
.nv.constant0._ZN32_GLOBAL__N__940495af_4_k_cu_main6bypassEPKfjPf:
	.zero		920


//--------------------- .nv.constant0._ZN32_GLOBAL__N__940495af_4_k_cu_main6normalEPKfjPf --------------------------
	.section	.nv.constant0._ZN32_GLOBAL__N__940495af_4_k_cu_main6normalEPKfjPf,"a",@progbits
	.sectionflags	@""
	.align	4
.nv.constant0._ZN32_GLOBAL__N__940495af_4_k_cu_main6normalEPKfjPf:
	.zero		920


//--------------------- SYMBOLS --------------------------

	.type		.nv.reservedSmem.offset0,@object
	.size		.nv.reservedSmem.offset0,0x4
